	.headerflags	@"EF_CUDA_TEXMODE_UNIFIED EF_CUDA_64BIT_ADDRESS EF_CUDA_ACCELERATORS EF_CUDA_SM90 EF_CUDA_VIRTUAL_SM(EF_CUDA_SM90)"
	.elftype	@"ET_EXEC"


//--------------------- .nv.info                  --------------------------
	.section	.nv.info,"",@"SHT_CUDA_INFO"
	.align	4


	//----- nvinfo : EIATTR_REGCOUNT
	.align		4
        /*0000*/ 	.byte	0x04, 0x2f
        /*0002*/ 	.short	(.L_1 - .L_0)
	.align		4
.L_0:
        /*0004*/ 	.word	index@(triton_poi_fused_clone_2)
        /*0008*/ 	.word	0x0000000e


	//----- nvinfo : EIATTR_MIN_STACK_SIZE
	.align		4
.L_1:
        /*000c*/ 	.byte	0x04, 0x12
        /*000e*/ 	.short	(.L_3 - .L_2)
	.align		4
.L_2:
        /*0010*/ 	.word	index@(triton_poi_fused_clone_2)
        /*0014*/ 	.word	0x00000000


	//----- nvinfo : EIATTR_FRAME_SIZE
	.align		4
.L_3:
        /*0018*/ 	.byte	0x04, 0x11
        /*001a*/ 	.short	(.L_5 - .L_4)
	.align		4
.L_4:
        /*001c*/ 	.word	index@(triton_poi_fused_clone_2)
        /*0020*/ 	.word	0x00000000


	//----- nvinfo : EIATTR_MIN_STACK_SIZE
	.align		4
.L_5:
        /*0024*/ 	.byte	0x04, 0x12
        /*0026*/ 	.short	(.L_7 - .L_6)
	.align		4
.L_6:
        /*0028*/ 	.word	index@(triton_poi_fused_clone_2)
        /*002c*/ 	.word	0x00000000
.L_7:


//--------------------- .nv.info.triton_poi_fused_clone_2 --------------------------
	.section	.nv.info.triton_poi_fused_clone_2,"",@"SHT_CUDA_INFO"
	.sectionflags	@""
	.align	4


	//----- nvinfo : EIATTR_CUDA_API_VERSION
	.align		4
        /*0000*/ 	.byte	0x04, 0x37
        /*0002*/ 	.short	(.L_9 - .L_8)
.L_8:
        /*0004*/ 	.word	0x0000007c


	//----- nvinfo : EIATTR_KPARAM_INFO
	.align		4
.L_9:
        /*0008*/ 	.byte	0x04, 0x17
        /*000a*/ 	.short	(.L_11 - .L_10)
.L_10:
        /*000c*/ 	.word	0x00000000
        /*0010*/ 	.short	0x0002
        /*0012*/ 	.short	0x0010
        /*0014*/ 	.byte	0x00, 0xf0, 0x11, 0x00


	//----- nvinfo : EIATTR_KPARAM_INFO
	.align		4
.L_11:
        /*0018*/ 	.byte	0x04, 0x17
        /*001a*/ 	.short	(.L_13 - .L_12)
.L_12:
        /*001c*/ 	.word	0x00000000
        /*0020*/ 	.short	0x0001
        /*0022*/ 	.short	0x0008
        /*0024*/ 	.byte	0x00, 0xf4, 0x21, 0x00


	//----- nvinfo : EIATTR_KPARAM_INFO
	.align		4
.L_13:
        /*0028*/ 	.byte	0x04, 0x17
        /*002a*/ 	.short	(.L_15 - .L_14)
.L_14:
        /*002c*/ 	.word	0x00000000
        /*0030*/ 	.short	0x0000
        /*0032*/ 	.short	0x0000
        /*0034*/ 	.byte	0x00, 0xf4, 0x21, 0x00


	//----- nvinfo : EIATTR_SPARSE_MMA_MASK
	.align		4
.L_15:
        /*0038*/ 	.byte	0x03, 0x50
        /*003a*/ 	.short	0x0000


	//----- nvinfo : EIATTR_MAXREG_COUNT
	.align		4
        /*003c*/ 	.byte	0x03, 0x1b
        /*003e*/ 	.short	0x00ff


	//----- nvinfo : EIATTR_EXIT_INSTR_OFFSETS
	.align		4
        /*0040*/ 	.byte	0x04, 0x1c
        /*0042*/ 	.short	(.L_17 - .L_16)


	//   ....[0]....
.L_16:
        /*0044*/ 	.word	0x00000210


	//   ....[1]....
        /*0048*/ 	.word	0x00000230


	//----- nvinfo : EIATTR_REQNTID
	.align		4
.L_17:
        /*004c*/ 	.byte	0x04, 0x10
        /*004e*/ 	.short	(.L_19 - .L_18)
.L_18:
        /*0050*/ 	.word	0x00000080
        /*0054*/ 	.word	0x00000001
        /*0058*/ 	.word	0x00000001


	//----- nvinfo : EIATTR_CRS_STACK_SIZE
	.align		4
.L_19:
        /*005c*/ 	.byte	0x04, 0x1e
        /*005e*/ 	.short	(.L_21 - .L_20)
.L_20:
        /*0060*/ 	.word	0x00000000


	//----- nvinfo : EIATTR_CBANK_PARAM_SIZE
	.align		4
.L_21:
        /*0064*/ 	.byte	0x03, 0x19
        /*0066*/ 	.short	0x0014


	//----- nvinfo : EIATTR_PARAM_CBANK
	.align		4
        /*0068*/ 	.byte	0x04, 0x0a
        /*006a*/ 	.short	(.L_23 - .L_22)
	.align		4
.L_22:
        /*006c*/ 	.word	index@(.nv.constant0.triton_poi_fused_clone_2)
        /*0070*/ 	.short	0x0210
        /*0072*/ 	.short	0x0014


	//----- nvinfo : EIATTR_SW_WAR
	.align		4
.L_23:
        /*0074*/ 	.byte	0x04, 0x36
        /*0076*/ 	.short	(.L_25 - .L_24)
.L_24:
        /*0078*/ 	.word	0x00000008
.L_25:


//--------------------- .nv.callgraph             --------------------------
	.section	.nv.callgraph,"",@"SHT_CUDA_CALLGRAPH"
	.align	4
	.sectionentsize	8
	.align		4
        /*0000*/ 	.word	0x00000000
	.align		4
        /*0004*/ 	.word	0xffffffff
	.align		4
        /*0008*/ 	.word	0x00000000
	.align		4
        /*000c*/ 	.word	0xfffffffe
	.align		4
        /*0010*/ 	.word	0x00000000
	.align		4
        /*0014*/ 	.word	0xfffffffd
	.align		4
        /*0018*/ 	.word	0x00000000
	.align		4
        /*001c*/ 	.word	0xfffffffc


//--------------------- .text.triton_poi_fused_clone_2 --------------------------
	.section	.text.triton_poi_fused_clone_2,"ax",@progbits
	.align	128
        .global         triton_poi_fused_clone_2
        .type           triton_poi_fused_clone_2,@function
        .size           triton_poi_fused_clone_2,(.L_x_3 - triton_poi_fused_clone_2)
        .other          triton_poi_fused_clone_2,@"STO_CUDA_ENTRY STV_DEFAULT"
triton_poi_fused_clone_2:
.text.triton_poi_fused_clone_2:
[----:B------:R-:W0:Y:S02]  /*0000*/  LDC R1, c[0x0][0x28] ;  /* 0x00000a00ff017b82 */ /* 0x000e240000000800 */
[----:B------:R-:W1:Y:S01]  /*0010*/  S2R R0, SR_TID.X ;  /* 0x0000000000007919 */ /* 0x000e620000002100 */
[----:B------:R-:W2:Y:S01]  /*0020*/  LDC.64 R4, c[0x0][0x218] ;  /* 0x00008600ff047b82 */ /* 0x000ea20000000a00 */
[----:B------:R-:W-:Y:S01]  /*0030*/  ULDC.64 UR4, c[0x0][0x208] ;  /* 0x0000820000047ab9 */ /* 0x000fe20000000a00 */
[----:B------:R-:W-:Y:S01]  /*0040*/  BSSY B0, `(.L_x_0) ;  /* 0x000001c000007945 */ /* 0x000fe20003800000 */
[----:B------:R-:W3:Y:S01]  /*0050*/  S2R R7, SR_CTAID.X ;  /* 0x0000000000077919 */ /* 0x000ee20000002500 */
[----:B-1----:R-:W-:Y:S02]  /*0060*/  LOP3.LUT R0, R0, 0x7f, RZ, 0xc0, !PT ;  /* 0x0000007f00007812 */ /* 0x002fe400078ec0ff */
[----:B---3--:R-:W-:-:S03]  /*0070*/  SHF.R.S32.HI R2, RZ, 0x18, R7 ;  /* 0x00000018ff027819 */ /* 0x008fc60000011407 */
[----:B------:R-:W-:Y:S01]  /*0080*/  IMAD R7, R7, 0x80, R0 ;  /* 0x0000008007077824 */ /* 0x000fe200078e0200 */
[----:B------:R-:W-:-:S03]  /*0090*/  SGXT R0, R2, 0x1 ;  /* 0x000000010200781a */ /* 0x000fc60000000200 */
[C---:B--2---:R-:W-:Y:S01]  /*00a0*/  IMAD.WIDE R4, R7.reuse, 0x4, R4 ;  /* 0x0000000407047825 */ /* 0x044fe200078e0204 */
[----:B------:R-:W1:Y:S01]  /*00b0*/  LDC.64 R2, c[0x0][0x210] ;  /* 0x00008400ff027b82 */ /* 0x000e620000000a00 */
[----:B------:R-:W-:Y:S02]  /*00c0*/  ISETP.GE.AND P0, PT, R7, 0x60, PT ;  /* 0x000000600700780c */ /* 0x000fe40003f06270 */
[CC--:B------:R-:W-:Y:S02]  /*00d0*/  LEA.HI R6, R0.reuse, R7.reuse, RZ, 0x4 ;  /* 0x0000000700067211 */ /* 0x0c0fe400078f20ff */
[----:B------:R-:W-:Y:S02]  /*00e0*/  LEA.HI R0, R0, R7, RZ, 0x2 ;  /* 0x0000000700007211 */ /* 0x000fe400078f10ff */
[----:B------:R-:W-:Y:S02]  /*00f0*/  SHF.R.S32.HI R9, RZ, 0x4, R6 ;  /* 0x00000004ff097819 */ /* 0x000fe40000011406 */
[----:B------:R-:W-:-:S02]  /*0100*/  SHF.R.S32.HI R8, RZ, 0x2, R0 ;  /* 0x00000002ff087819 */ /* 0x000fc40000011400 */
[----:B------:R-:W-:Y:S02]  /*0110*/  LEA.HI R6, R6, R9, RZ, 0x1 ;  /* 0x0000000906067211 */ /* 0x000fe400078f08ff */
[----:B------:R-:W-:Y:S02]  /*0120*/  SHF.R.S32.HI R11, RZ, 0x1f, R0 ;  /* 0x0000001fff0b7819 */ /* 0x000fe40000011400 */
[----:B------:R-:W-:Y:S02]  /*0130*/  LOP3.LUT R6, R6, 0x3ffffffe, RZ, 0xc0, !PT ;  /* 0x3ffffffe06067812 */ /* 0x000fe400078ec0ff */
[----:B------:R-:W-:Y:S02]  /*0140*/  LEA.HI R11, R11, R8, RZ, 0x2 ;  /* 0x000000080b0b7211 */ /* 0x000fe400078f10ff */
[----:B------:R-:W-:Y:S01]  /*0150*/  LOP3.LUT R0, R0, 0xfffffffc, RZ, 0xc0, !PT ;  /* 0xfffffffc00007812 */ /* 0x000fe200078ec0ff */
[----:B------:R-:W-:Y:S01]  /*0160*/  IMAD.IADD R9, R9, 0x1, -R6 ;  /* 0x0000000109097824 */ /* 0x000fe200078e0a06 */
[----:B------:R-:W-:-:S03]  /*0170*/  LOP3.LUT R11, R11, 0x1ffffffc, RZ, 0xc0, !PT ;  /* 0x1ffffffc0b0b7812 */ /* 0x000fc600078ec0ff */
[----:B------:R-:W-:Y:S02]  /*0180*/  IMAD.IADD R0, R7, 0x1, -R0 ;  /* 0x0000000107007824 */ /* 0x000fe400078e0a00 */
[----:B------:R-:W-:Y:S02]  /*0190*/  IMAD.IADD R11, R8, 0x1, -R11 ;  /* 0x00000001080b7824 */ /* 0x000fe400078e0a0b */
[----:B------:R-:W-:Y:S02]  /*01a0*/  IMAD R0, R9, 0x4, R0 ;  /* 0x0000000409007824 */ /* 0x000fe400078e0200 */
[----:B------:R-:W-:Y:S02]  /*01b0*/  IMAD.MOV.U32 R7, RZ, RZ, RZ ;  /* 0x000000ffff077224 */ /* 0x000fe400078e00ff */
[----:B------:R-:W-:-:S04]  /*01c0*/  IMAD R11, R11, 0x8, R0 ;  /* 0x000000080b0b7824 */ /* 0x000fc800078e0200 */
[----:B-1----:R-:W-:Y:S01]  /*01d0*/  IMAD.WIDE R2, R11, 0x4, R2 ;  /* 0x000000040b027825 */ /* 0x002fe200078e0202 */
[----:B------:R-:W-:Y:S06]  /*01e0*/  @P0 BRA `(.L_x_1) ;  /* 0x0000000000040947 */ /* 0x000fec0003800000 */
[----:B------:R1:W5:Y:S02]  /*01f0*/  LDG.E.EL R7, desc[UR4][R2.64] ;  /* 0x0000000402077981 */ /* 0x000364000c2e1900 */
.L_x_1:
[----:B------:R-:W-:Y:S05]  /*0200*/  BSYNC B0 ;  /* 0x0000000000007941 */ /* 0x000fea0003800000 */
.L_x_0:
[----:B------:R-:W-:Y:S05]  /*0210*/  @P0 EXIT ;  /* 0x000000000000094d */ /* 0x000fea0003800000 */
[----:B-----5:R-:W-:Y:S01]  /*0220*/  STG.E desc[UR4][R4.64], R7 ;  /* 0x0000000704007986 */ /* 0x020fe2000c101904 */
[----:B------:R-:W-:Y:S05]  /*0230*/  EXIT ;  /* 0x000000000000794d */ /* 0x000fea0003800000 */
.L_x_2:
[----:B------:R-:W-:-:S00]  /*0240*/  BRA `(.L_x_2) ;  /* 0xfffffffc00fc7947 */ /* 0x000fc0000383ffff */
[----:B------:R-:W-:-:S00]  /*0250*/  NOP ;  /* 0x0000000000007918 */ /* 0x000fc00000000000 */
        /* <DEDUP_REMOVED lines=10> */
.L_x_3:


//--------------------- .nv.constant0.triton_poi_fused_clone_2 --------------------------
	.section	.nv.constant0.triton_poi_fused_clone_2,"a",@progbits
	.sectionflags	@""
	.align	4
.nv.constant0.triton_poi_fused_clone_2:
	.zero		548
